//
// Generated by NVIDIA NVVM Compiler
//
// Compiler Build ID: CL-36424714
// Cuda compilation tools, release 13.0, V13.0.88
// Based on NVVM 20.0.0
//

.version 9.0
.target sm_100
.address_size 64

	// .globl	_Z25deviceReduceKernelShufflePfS_m
.extern .shared .align 16 .b8 s_sums[];

.visible .entry _Z25deviceReduceKernelShufflePfS_m(
	.param .u64 .ptr .align 1 _Z25deviceReduceKernelShufflePfS_m_param_0,
	.param .u64 .ptr .align 1 _Z25deviceReduceKernelShufflePfS_m_param_1,
	.param .u64 _Z25deviceReduceKernelShufflePfS_m_param_2
)
{
	.reg .pred 	%p<9>;
	.reg .b32 	%r<19>;
	.reg .b32 	%f<13>;
	.reg .b64 	%rd<16>;

	ld.param.u64 	%rd6, [_Z25deviceReduceKernelShufflePfS_m_param_0];
	ld.param.u64 	%rd4, [_Z25deviceReduceKernelShufflePfS_m_param_1];
	ld.param.u64 	%rd5, [_Z25deviceReduceKernelShufflePfS_m_param_2];
	cvta.to.global.u64 	%rd1, %rd6;
	mov.u32 	%r1, %tid.x;
	cvt.u64.u32 	%rd7, %r1;
	mov.u32 	%r3, %ctaid.x;
	mov.u32 	%r4, %ntid.x;
	cvt.u64.u32 	%rd8, %r4;
	mul.wide.u32 	%rd9, %r4, %r3;
	shl.b64 	%rd10, %rd9, 1;
	add.s64 	%rd2, %rd10, %rd7;
	add.s64 	%rd3, %rd2, %rd8;
	setp.ge.u64 	%p1, %rd2, %rd5;
	mov.f32 	%f11, 0f00000000;
	@%p1 bra 	$L__BB0_2;
	shl.b64 	%rd11, %rd2, 2;
	add.s64 	%rd12, %rd1, %rd11;
	ld.global.f32 	%f11, [%rd12];
$L__BB0_2:
	setp.ge.u64 	%p2, %rd3, %rd5;
	mov.f32 	%f12, 0f00000000;
	@%p2 bra 	$L__BB0_4;
	shl.b64 	%rd13, %rd3, 2;
	add.s64 	%rd14, %rd1, %rd13;
	ld.global.f32 	%f12, [%rd14];
$L__BB0_4:
	add.f32 	%f7, %f11, %f12;
	shl.b32 	%r5, %r1, 2;
	mov.u32 	%r6, s_sums;
	add.s32 	%r7, %r6, %r5;
	st.shared.f32 	[%r7], %f7;
	bar.sync 	0;
	ld.shared.f32 	%f8, [%r7];
	cvt.rzi.s32.f32 	%r8, %f8;
	shfl.sync.down.b32	%r9|%p3, %r8, 16, 31, -1;
	add.s32 	%r10, %r9, %r8;
	shfl.sync.down.b32	%r11|%p4, %r10, 8, 31, -1;
	add.s32 	%r12, %r11, %r10;
	shfl.sync.down.b32	%r13|%p5, %r12, 4, 31, -1;
	add.s32 	%r14, %r13, %r12;
	shfl.sync.down.b32	%r15|%p6, %r14, 2, 31, -1;
	add.s32 	%r16, %r15, %r14;
	shfl.sync.down.b32	%r17|%p7, %r16, 1, 31, -1;
	add.s32 	%r2, %r17, %r16;
	and.b32  	%r18, %r1, 31;
	setp.ne.s32 	%p8, %r18, 0;
	@%p8 bra 	$L__BB0_6;
	cvt.rn.f32.s32 	%f9, %r2;
	cvta.to.global.u64 	%rd15, %rd4;
	atom.global.add.f32 	%f10, [%rd15], %f9;
$L__BB0_6:
	ret;

}
	// .globl	_Z10InitKernelPfm
.visible .entry _Z10InitKernelPfm(
	.param .u64 .ptr .align 1 _Z10InitKernelPfm_param_0,
	.param .u64 _Z10InitKernelPfm_param_1
)
{
	.reg .pred 	%p<3>;
	.reg .b32 	%r<8>;
	.reg .b64 	%rd<11>;

	ld.param.u64 	%rd6, [_Z10InitKernelPfm_param_0];
	ld.param.u64 	%rd7, [_Z10InitKernelPfm_param_1];
	mov.u32 	%r2, %ctaid.x;
	mov.u32 	%r1, %ntid.x;
	mov.u32 	%r3, %tid.x;
	mad.lo.s32 	%r4, %r2, %r1, %r3;
	cvt.u64.u32 	%rd10, %r4;
	setp.le.u64 	%p1, %rd7, %rd10;
	@%p1 bra 	$L__BB1_3;
	mov.u32 	%r5, %nctaid.x;
	mul.lo.s32 	%r6, %r5, %r1;
	cvt.u64.u32 	%rd2, %r6;
	cvta.to.global.u64 	%rd3, %rd6;
$L__BB1_2:
	shl.b64 	%rd8, %rd10, 2;
	add.s64 	%rd9, %rd3, %rd8;
	mov.b32 	%r7, 1065353216;
	st.global.u32 	[%rd9], %r7;
	add.s64 	%rd10, %rd10, %rd2;
	setp.lt.u64 	%p2, %rd10, %rd7;
	@%p2 bra 	$L__BB1_2;
$L__BB1_3:
	ret;

}


// ===== COMPILED SASS (sm_100) =====

	.target	sm_100

	.elftype	@"ET_EXEC"


//--------------------- .note.nv.tkinfo           --------------------------
	.section	.note.nv.tkinfo,"",@"SHT_NOTE"
	.sectionflags	@"SHF_NOTE_NV_TKINFO"
	.tkinfo
        /*0018*/ 	.word	0x00000002
        /*0030*/ 	.string	""
        /*0030*/ 	.string	"ptxas"
        /*0030*/ 	.string	"Cuda compilation tools, release 13.0, V13.0.88"
        /*0030*/ 	.string	"Build cuda_13.0.r13.0/compiler.36424714_0"
        /*0030*/ 	.string	"-arch sm_100 -m 64 "



//--------------------- .note.nv.cuinfo           --------------------------
	.section	.note.nv.cuinfo,"",@"SHT_NOTE"
	.sectionflags	@"SHF_NOTE_NV_CUINFO"
        /*0018*/ 	.short	0x0002
        /*001a*/ 	.short	0x0064
        /*001c*/ 	.short	0x0082
	.zero		2


//--------------------- .nv.info                  --------------------------
	.section	.nv.info,"",@"SHT_CUDA_INFO"
	.align	4


	//----- nvinfo : EIATTR_REGCOUNT
	.align		4
        /*0000*/ 	.byte	0x04, 0x2f
        /*0002*/ 	.short	(.L_1 - .L_0)
	.align		4
.L_0:
        /*0004*/ 	.word	index@(_Z25deviceReduceKernelShufflePfS_m)
        /*0008*/ 	.word	0x0000000e


	//----- nvinfo : EIATTR_FRAME_SIZE
	.align		4
.L_1:
        /*000c*/ 	.byte	0x04, 0x11
        /*000e*/ 	.short	(.L_3 - .L_2)
	.align		4
.L_2:
        /*0010*/ 	.word	index@(_Z25deviceReduceKernelShufflePfS_m)
        /*0014*/ 	.word	0x00000000


	//----- nvinfo : EIATTR_REGCOUNT
	.align		4
.L_3:
        /*0018*/ 	.byte	0x04, 0x2f
        /*001a*/ 	.short	(.L_5 - .L_4)
	.align		4
.L_4:
        /*001c*/ 	.word	index@(_Z10InitKernelPfm)
        /*0020*/ 	.word	0x0000000a


	//----- nvinfo : EIATTR_FRAME_SIZE
	.align		4
.L_5:
        /*0024*/ 	.byte	0x04, 0x11
        /*0026*/ 	.short	(.L_7 - .L_6)
	.align		4
.L_6:
        /*0028*/ 	.word	index@(_Z10InitKernelPfm)
        /*002c*/ 	.word	0x00000000


	//----- nvinfo : EIATTR_MIN_STACK_SIZE
	.align		4
.L_7:
        /*0030*/ 	.byte	0x04, 0x12
        /*0032*/ 	.short	(.L_9 - .L_8)
	.align		4
.L_8:
        /*0034*/ 	.word	index@(_Z10InitKernelPfm)
        /*0038*/ 	.word	0x00000000


	//----- nvinfo : EIATTR_MIN_STACK_SIZE
	.align		4
.L_9:
        /*003c*/ 	.byte	0x04, 0x12
        /*003e*/ 	.short	(.L_11 - .L_10)
	.align		4
.L_10:
        /*0040*/ 	.word	index@(_Z25deviceReduceKernelShufflePfS_m)
        /*0044*/ 	.word	0x00000000
.L_11:


//--------------------- .nv.compat                --------------------------
	.section	.nv.compat,"",@"SHT_CUDA_COMPAT_INFO"
	.align	4
        /*0000*/ 	.byte	0x02, 0x09, 0x00, 0x00, 0x02, 0x02, 0x01, 0x00, 0x02, 0x05, 0x05, 0x00, 0x03, 0x07, 0x01, 0x01
        /*0010*/ 	.byte	0x02, 0x03, 0x00, 0x00, 0x02, 0x06, 0x01, 0x00, 0x04, 0x0b, 0x08, 0x00, 0x09, 0x00, 0x00, 0x00
        /*0020*/ 	.byte	0x00, 0x00, 0x00, 0x00


//--------------------- .nv.info._Z10InitKernelPfm --------------------------
	.section	.nv.info._Z10InitKernelPfm,"",@"SHT_CUDA_INFO"
	.sectionflags	@""
	.align	4


	//----- nvinfo : EIATTR_CUDA_API_VERSION
	.align		4
        /*0000*/ 	.byte	0x04, 0x37
        /*0002*/ 	.short	(.L_13 - .L_12)
.L_12:
        /*0004*/ 	.word	0x00000082


	//----- nvinfo : EIATTR_KPARAM_INFO
	.align		4
.L_13:
        /*0008*/ 	.byte	0x04, 0x17
        /*000a*/ 	.short	(.L_15 - .L_14)
.L_14:
        /*000c*/ 	.word	0x00000000
        /*0010*/ 	.short	0x0001
        /*0012*/ 	.short	0x0008
        /*0014*/ 	.byte	0x00, 0xf0, 0x21, 0x00


	//----- nvinfo : EIATTR_KPARAM_INFO
	.align		4
.L_15:
        /*0018*/ 	.byte	0x04, 0x17
        /*001a*/ 	.short	(.L_17 - .L_16)
.L_16:
        /*001c*/ 	.word	0x00000000
        /*0020*/ 	.short	0x0000
        /*0022*/ 	.short	0x0000
        /*0024*/ 	.byte	0x00, 0xf5, 0x21, 0x00


	//----- nvinfo : EIATTR_SPARSE_MMA_MASK
	.align		4
.L_17:
        /*0028*/ 	.byte	0x03, 0x50
        /*002a*/ 	.short	0x0000


	//----- nvinfo : EIATTR_MAXREG_COUNT
	.align		4
        /*002c*/ 	.byte	0x03, 0x1b
        /*002e*/ 	.short	0x00ff


	//----- nvinfo : EIATTR_MERCURY_ISA_VERSION
	.align		4
        /*0030*/ 	.byte	0x03, 0x5f
        /*0032*/ 	.short	0x0101


	//----- nvinfo : EIATTR_VRC_CTA_INIT_COUNT
	.align		4
        /*0034*/ 	.byte	0x02, 0x4a
	.zero		1
	.zero		1


	//----- nvinfo : EIATTR_EXIT_INSTR_OFFSETS
	.align		4
        /*0038*/ 	.byte	0x04, 0x1c
        /*003a*/ 	.short	(.L_19 - .L_18)


	//   ....[0]....
.L_18:
        /*003c*/ 	.word	0x00000080


	//   ....[1]....
        /*0040*/ 	.word	0x00000180


	//----- nvinfo : EIATTR_CRS_STACK_SIZE
	.align		4
.L_19:
        /*0044*/ 	.byte	0x04, 0x1e
        /*0046*/ 	.short	(.L_21 - .L_20)
.L_20:
        /*0048*/ 	.word	0x00000000


	//----- nvinfo : EIATTR_CBANK_PARAM_SIZE
	.align		4
.L_21:
        /*004c*/ 	.byte	0x03, 0x19
        /*004e*/ 	.short	0x0010


	//----- nvinfo : EIATTR_PARAM_CBANK
	.align		4
        /*0050*/ 	.byte	0x04, 0x0a
        /*0052*/ 	.short	(.L_23 - .L_22)
	.align		4
.L_22:
        /*0054*/ 	.word	index@(.nv.constant0._Z10InitKernelPfm)
        /*0058*/ 	.short	0x0380
        /*005a*/ 	.short	0x0010


	//----- nvinfo : EIATTR_SW_WAR
	.align		4
.L_23:
        /*005c*/ 	.byte	0x04, 0x36
        /*005e*/ 	.short	(.L_25 - .L_24)
.L_24:
        /*0060*/ 	.word	0x00000008
.L_25:


//--------------------- .nv.info._Z25deviceReduceKernelShufflePfS_m --------------------------
	.section	.nv.info._Z25deviceReduceKernelShufflePfS_m,"",@"SHT_CUDA_INFO"
	.sectionflags	@""
	.align	4


	//----- nvinfo : EIATTR_CUDA_API_VERSION
	.align		4
        /*0000*/ 	.byte	0x04, 0x37
        /*0002*/ 	.short	(.L_27 - .L_26)
.L_26:
        /*0004*/ 	.word	0x00000082


	//----- nvinfo : EIATTR_KPARAM_INFO
	.align		4
.L_27:
        /*0008*/ 	.byte	0x04, 0x17
        /*000a*/ 	.short	(.L_29 - .L_28)
.L_28:
        /*000c*/ 	.word	0x00000000
        /*0010*/ 	.short	0x0002
        /*0012*/ 	.short	0x0010
        /*0014*/ 	.byte	0x00, 0xf0, 0x21, 0x00


	//----- nvinfo : EIATTR_KPARAM_INFO
	.align		4
.L_29:
        /*0018*/ 	.byte	0x04, 0x17
        /*001a*/ 	.short	(.L_31 - .L_30)
.L_30:
        /*001c*/ 	.word	0x00000000
        /*0020*/ 	.short	0x0001
        /*0022*/ 	.short	0x0008
        /*0024*/ 	.byte	0x00, 0xf5, 0x21, 0x00


	//----- nvinfo : EIATTR_KPARAM_INFO
	.align		4
.L_31:
        /*0028*/ 	.byte	0x04, 0x17
        /*002a*/ 	.short	(.L_33 - .L_32)
.L_32:
        /*002c*/ 	.word	0x00000000
        /*0030*/ 	.short	0x0000
        /*0032*/ 	.short	0x0000
        /*0034*/ 	.byte	0x00, 0xf5, 0x21, 0x00


	//----- nvinfo : EIATTR_SPARSE_MMA_MASK
	.align		4
.L_33:
        /*0038*/ 	.byte	0x03, 0x50
        /*003a*/ 	.short	0x0000


	//----- nvinfo : EIATTR_MAXREG_COUNT
	.align		4
        /*003c*/ 	.byte	0x03, 0x1b
        /*003e*/ 	.short	0x00ff


	//----- nvinfo : EIATTR_NUM_BARRIERS
	.align		4
        /*0040*/ 	.byte	0x02, 0x4c
        /*0042*/ 	.byte	0x01
	.zero		1


	//----- nvinfo : EIATTR_MERCURY_ISA_VERSION
	.align		4
        /*0044*/ 	.byte	0x03, 0x5f
        /*0046*/ 	.short	0x0101


	//----- nvinfo : EIATTR_COOP_GROUP_MASK_REGIDS
	.align		4
        /*0048*/ 	.byte	0x04, 0x29
        /*004a*/ 	.short	(.L_35 - .L_34)


	//   ....[0]....
.L_34:
        /*004c*/ 	.word	0xffffffff


	//   ....[1]....
        /*0050*/ 	.word	0xffffffff


	//   ....[2]....
        /*0054*/ 	.word	0xffffffff


	//   ....[3]....
        /*0058*/ 	.word	0xffffffff


	//   ....[4]....
        /*005c*/ 	.word	0xffffffff


	//----- nvinfo : EIATTR_COOP_GROUP_INSTR_OFFSETS
	.align		4
.L_35:
        /*0060*/ 	.byte	0x04, 0x28
        /*0062*/ 	.short	(.L_37 - .L_36)


	//   ....[0]....
.L_36:
        /*0064*/ 	.word	0x00000230


	//   ....[1]....
        /*0068*/ 	.word	0x00000250


	//   ....[2]....
        /*006c*/ 	.word	0x00000270


	//   ....[3]....
        /*0070*/ 	.word	0x00000290


	//   ....[4]....
        /*0074*/ 	.word	0x000002b0


	//----- nvinfo : EIATTR_VRC_CTA_INIT_COUNT
	.align		4
.L_37:
        /*0078*/ 	.byte	0x02, 0x4a
	.zero		1
	.zero		1


	//----- nvinfo : EIATTR_EXIT_INSTR_OFFSETS
	.align		4
        /*007c*/ 	.byte	0x04, 0x1c
        /*007e*/ 	.short	(.L_39 - .L_38)


	//   ....[0]....
.L_38:
        /*0080*/ 	.word	0x000002c0


	//   ....[1]....
        /*0084*/ 	.word	0x00000310


	//----- nvinfo : EIATTR_CBANK_PARAM_SIZE
	.align		4
.L_39:
        /*0088*/ 	.byte	0x03, 0x19
        /*008a*/ 	.short	0x0018


	//----- nvinfo : EIATTR_PARAM_CBANK
	.align		4
        /*008c*/ 	.byte	0x04, 0x0a
        /*008e*/ 	.short	(.L_41 - .L_40)
	.align		4
.L_40:
        /*0090*/ 	.word	index@(.nv.constant0._Z25deviceReduceKernelShufflePfS_m)
        /*0094*/ 	.short	0x0380
        /*0096*/ 	.short	0x0018


	//----- nvinfo : EIATTR_SW_WAR
	.align		4
.L_41:
        /*0098*/ 	.byte	0x04, 0x36
        /*009a*/ 	.short	(.L_43 - .L_42)
.L_42:
        /*009c*/ 	.word	0x00000008
.L_43:


//--------------------- .nv.callgraph             --------------------------
	.section	.nv.callgraph,"",@"SHT_CUDA_CALLGRAPH"
	.align	4
	.sectionentsize	8
	.align		4
        /*0000*/ 	.word	0x00000000
	.align		4
        /*0004*/ 	.word	0xffffffff
	.align		4
        /*0008*/ 	.word	0x00000000
	.align		4
        /*000c*/ 	.word	0xfffffffe
	.align		4
        /*0010*/ 	.word	0x00000000
	.align		4
        /*0014*/ 	.word	0xfffffffd
	.align		4
        /*0018*/ 	.word	0x00000000
	.align		4
        /*001c*/ 	.word	0xfffffffc


//--------------------- .text._Z10InitKernelPfm   --------------------------
	.section	.text._Z10InitKernelPfm,"ax",@progbits
	.align	128
        .global         _Z10InitKernelPfm
        .type           _Z10InitKernelPfm,@function
        .size           _Z10InitKernelPfm,(.L_x_3 - _Z10InitKernelPfm)
        .other          _Z10InitKernelPfm,@"STO_CUDA_ENTRY STV_DEFAULT"
_Z10InitKernelPfm:
.text._Z10InitKernelPfm:
[----:B------:R-:W-:Y:S01]  /*0000*/  LDC R1, c[0x0][0x37c] ;  /* 0x0000df00ff017b82 */ /* 0x000fe20000000800 */
[----:B------:R-:W0:Y:S07]  /*0010*/  S2R R3, SR_TID.X ;  /* 0x0000000000037919 */ /* 0x000e2e0000002100 */
[----:B------:R-:W0:Y:S01]  /*0020*/  S2UR UR4, SR_CTAID.X ;  /* 0x00000000000479c3 */ /* 0x000e220000002500 */
[----:B------:R-:W1:Y:S07]  /*0030*/  LDCU.64 UR8, c[0x0][0x388] ;  /* 0x00007100ff0877ac */ /* 0x000e6e0008000a00 */
[----:B------:R-:W0:Y:S02]  /*0040*/  LDC R2, c[0x0][0x360] ;  /* 0x0000d800ff027b82 */ /* 0x000e240000000800 */
[----:B0-----:R-:W-:-:S05]  /*0050*/  IMAD R0, R2, UR4, R3 ;  /* 0x0000000402007c24 */ /* 0x001fca000f8e0203 */
[----:B-1----:R-:W-:-:S04]  /*0060*/  ISETP.GE.U32.AND P0, PT, R0, UR8, PT ;  /* 0x0000000800007c0c */ /* 0x002fc8000bf06070 */
[----:B------:R-:W-:-:S13]  /*0070*/  ISETP.GE.U32.AND.EX P0, PT, RZ, UR9, PT, P0 ;  /* 0x00000009ff007c0c */ /* 0x000fda000bf06100 */
[----:B------:R-:W-:Y:S05]  /*0080*/  @P0 EXIT ;  /* 0x000000000000094d */ /* 0x000fea0003800000 */
[----:B------:R-:W0:Y:S01]  /*0090*/  LDCU UR4, c[0x0][0x370] ;  /* 0x00006e00ff0477ac */ /* 0x000e220008000800 */
[----:B------:R-:W-:Y:S02]  /*00a0*/  IMAD.MOV.U32 R5, RZ, RZ, R0 ;  /* 0x000000ffff057224 */ /* 0x000fe400078e0000 */
[----:B------:R-:W-:Y:S01]  /*00b0*/  IMAD.MOV.U32 R4, RZ, RZ, RZ ;  /* 0x000000ffff047224 */ /* 0x000fe200078e00ff */
[----:B------:R-:W1:Y:S01]  /*00c0*/  LDCU.64 UR6, c[0x0][0x358] ;  /* 0x00006b00ff0677ac */ /* 0x000e620008000a00 */
[----:B------:R-:W-:Y:S01]  /*00d0*/  IMAD.MOV.U32 R7, RZ, RZ, 0x3f800000 ;  /* 0x3f800000ff077424 */ /* 0x000fe200078e00ff */
[----:B------:R-:W2:Y:S01]  /*00e0*/  LDCU.64 UR10, c[0x0][0x380] ;  /* 0x00007000ff0a77ac */ /* 0x000ea20008000a00 */
[----:B0-----:R-:W-:-:S07]  /*00f0*/  IMAD R0, R2, UR4, RZ ;  /* 0x0000000402007c24 */ /* 0x001fce000f8e02ff */
.L_x_0:
[----:B--2---:R-:W-:-:S04]  /*0100*/  LEA R2, P0, R5, UR10, 0x2 ;  /* 0x0000000a05027c11 */ /* 0x004fc8000f8010ff */
[----:B------:R-:W-:Y:S02]  /*0110*/  LEA.HI.X R3, R5, UR11, R4, 0x2, P0 ;  /* 0x0000000b05037c11 */ /* 0x000fe400080f1404 */
[----:B------:R-:W-:-:S03]  /*0120*/  IADD3 R5, P0, PT, R0, R5, RZ ;  /* 0x0000000500057210 */ /* 0x000fc60007f1e0ff */
[----:B-1----:R0:W-:Y:S02]  /*0130*/  STG.E desc[UR6][R2.64], R7 ;  /* 0x0000000702007986 */ /* 0x0021e4000c101906 */
[----:B------:R-:W-:Y:S01]  /*0140*/  IMAD.X R4, RZ, RZ, R4, P0 ;  /* 0x000000ffff047224 */ /* 0x000fe200000e0604 */
[----:B------:R-:W-:-:S04]  /*0150*/  ISETP.GE.U32.AND P0, PT, R5, UR8, PT ;  /* 0x0000000805007c0c */ /* 0x000fc8000bf06070 */
[----:B------:R-:W-:-:S13]  /*0160*/  ISETP.GE.U32.AND.EX P0, PT, R4, UR9, PT, P0 ;  /* 0x0000000904007c0c */ /* 0x000fda000bf06100 */
[----:B0-----:R-:W-:Y:S05]  /*0170*/  @!P0 BRA `(.L_x_0) ;  /* 0xfffffffc00e08947 */ /* 0x001fea000383ffff */
[----:B------:R-:W-:Y:S05]  /*0180*/  EXIT ;  /* 0x000000000000794d */ /* 0x000fea0003800000 */
.L_x_1:
[----:B------:R-:W-:-:S00]  /*0190*/  BRA `(.L_x_1) ;  /* 0xfffffffc00fc7947 */ /* 0x000fc0000383ffff */
[----:B------:R-:W-:-:S00]  /*01a0*/  NOP ;  /* 0x0000000000007918 */ /* 0x000fc00000000000 */
        /* <DEDUP_REMOVED lines=13> */
.L_x_3:


//--------------------- .text._Z25deviceReduceKernelShufflePfS_m --------------------------
	.section	.text._Z25deviceReduceKernelShufflePfS_m,"ax",@progbits
	.align	128
        .global         _Z25deviceReduceKernelShufflePfS_m
        .type           _Z25deviceReduceKernelShufflePfS_m,@function
        .size           _Z25deviceReduceKernelShufflePfS_m,(.L_x_4 - _Z25deviceReduceKernelShufflePfS_m)
        .other          _Z25deviceReduceKernelShufflePfS_m,@"STO_CUDA_ENTRY STV_DEFAULT"
_Z25deviceReduceKernelShufflePfS_m:
.text._Z25deviceReduceKernelShufflePfS_m:
[----:B------:R-:W-:Y:S01]  /*0000*/  LDC R1, c[0x0][0x37c] ;  /* 0x0000df00ff017b82 */ /* 0x000fe20000000800 */
[----:B------:R-:W0:Y:S07]  /*0010*/  S2R R11, SR_TID.X ;  /* 0x00000000000b7919 */ /* 0x000e2e0000002100 */
[----:B------:R-:W1:Y:S01]  /*0020*/  S2UR UR4, SR_CTAID.X ;  /* 0x00000000000479c3 */ /* 0x000e620000002500 */
[----:B------:R-:W2:Y:S07]  /*0030*/  LDCU.64 UR6, c[0x0][0x390] ;  /* 0x00007200ff0677ac */ /* 0x000eae0008000a00 */
[----:B------:R-:W1:Y:S02]  /*0040*/  LDC R0, c[0x0][0x360] ;  /* 0x0000d800ff007b82 */ /* 0x000e640000000800 */
[----:B-1----:R-:W-:-:S03]  /*0050*/  IMAD.WIDE.U32 R2, R0, UR4, RZ ;  /* 0x0000000400027c25 */ /* 0x002fc6000f8e00ff */
[----:B0-----:R-:W-:-:S04]  /*0060*/  LEA R7, P0, R2, R11, 0x1 ;  /* 0x0000000b02077211 */ /* 0x001fc800078008ff */
[----:B------:R-:W-:Y:S02]  /*0070*/  IADD3 R5, P2, PT, R0, R7, RZ ;  /* 0x0000000700057210 */ /* 0x000fe40007f5e0ff */
[----:B------:R-:W-:Y:S02]  /*0080*/  LEA.HI.X R0, R2, RZ, R3, 0x1, P0 ;  /* 0x000000ff02007211 */ /* 0x000fe400000f0c03 */
[----:B--2---:R-:W-:Y:S02]  /*0090*/  ISETP.GE.U32.AND P0, PT, R7, UR6, PT ;  /* 0x0000000607007c0c */ /* 0x004fe4000bf06070 */
[----:B------:R-:W-:Y:S01]  /*00a0*/  ISETP.GE.U32.AND P1, PT, R5, UR6, PT ;  /* 0x0000000605007c0c */ /* 0x000fe2000bf26070 */
[----:B------:R-:W-:Y:S01]  /*00b0*/  IMAD.X R6, RZ, RZ, R0, P2 ;  /* 0x000000ffff067224 */ /* 0x000fe200010e0600 */
[----:B------:R-:W-:-:S04]  /*00c0*/  ISETP.GE.U32.AND.EX P0, PT, R0, UR7, PT, P0 ;  /* 0x0000000700007c0c */ /* 0x000fc8000bf06100 */
[----:B------:R-:W-:Y:S01]  /*00d0*/  ISETP.GE.U32.AND.EX P1, PT, R6, UR7, PT, P1 ;  /* 0x0000000706007c0c */ /* 0x000fe2000bf26110 */
[----:B------:R-:W0:Y:S08]  /*00e0*/  LDCU.64 UR6, c[0x0][0x358] ;  /* 0x00006b00ff0677ac */ /* 0x000e300008000a00 */
[----:B------:R-:W1:Y:S08]  /*00f0*/  @!P0 LDC.64 R2, c[0x0][0x380] ;  /* 0x0000e000ff028b82 */ /* 0x000e700000000a00 */
[----:B------:R-:W2:Y:S01]  /*0100*/  @!P1 LDC.64 R8, c[0x0][0x380] ;  /* 0x0000e000ff089b82 */ /* 0x000ea20000000a00 */
[----:B-1----:R-:W-:-:S04]  /*0110*/  @!P0 LEA R2, P2, R7, R2, 0x2 ;  /* 0x0000000207028211 */ /* 0x002fc800078410ff */
[----:B------:R-:W-:Y:S01]  /*0120*/  @!P0 LEA.HI.X R3, R7, R3, R0, 0x2, P2 ;  /* 0x0000000307038211 */ /* 0x000fe200010f1400 */
[----:B------:R-:W-:Y:S02]  /*0130*/  IMAD.MOV.U32 R0, RZ, RZ, RZ ;  /* 0x000000ffff007224 */ /* 0x000fe400078e00ff */
[----:B------:R-:W-:Y:S01]  /*0140*/  IMAD.MOV.U32 R7, RZ, RZ, RZ ;  /* 0x000000ffff077224 */ /* 0x000fe200078e00ff */
[----:B--2---:R-:W-:-:S03]  /*0150*/  @!P1 LEA R4, P3, R5, R8, 0x2 ;  /* 0x0000000805049211 */ /* 0x004fc600078610ff */
[----:B0-----:R-:W2:Y:S01]  /*0160*/  @!P0 LDG.E R0, desc[UR6][R2.64] ;  /* 0x0000000602008981 */ /* 0x001ea2000c1e1900 */
[----:B------:R-:W-:-:S05]  /*0170*/  @!P1 LEA.HI.X R5, R5, R9, R6, 0x2, P3 ;  /* 0x0000000905059211 */ /* 0x000fca00018f1406 */
[----:B------:R-:W2:Y:S01]  /*0180*/  @!P1 LDG.E R7, desc[UR6][R4.64] ;  /* 0x0000000604079981 */ /* 0x000ea2000c1e1900 */
[----:B------:R-:W0:Y:S01]  /*0190*/  S2UR UR5, SR_CgaCtaId ;  /* 0x00000000000579c3 */ /* 0x000e220000008800 */
[----:B------:R-:W-:Y:S02]  /*01a0*/  UMOV UR4, 0x400 ;  /* 0x0000040000047882 */ /* 0x000fe40000000000 */
[----:B0-----:R-:W-:-:S06]  /*01b0*/  ULEA UR4, UR5, UR4, 0x18 ;  /* 0x0000000405047291 */ /* 0x001fcc000f8ec0ff */
[C---:B------:R-:W-:Y:S02]  /*01c0*/  LEA R9, R11.reuse, UR4, 0x2 ;  /* 0x000000040b097c11 */ /* 0x040fe4000f8e10ff */
[----:B------:R-:W-:Y:S01]  /*01d0*/  LOP3.LUT P0, RZ, R11, 0x1f, RZ, 0xc0, !PT ;  /* 0x0000001f0bff7812 */ /* 0x000fe2000780c0ff */
[----:B--2---:R-:W-:-:S05]  /*01e0*/  FADD R0, R7, R0 ;  /* 0x0000000007007221 */ /* 0x004fca0000000000 */
[----:B------:R-:W-:Y:S01]  /*01f0*/  STS [R9], R0 ;  /* 0x0000000009007388 */ /* 0x000fe20000000800 */
[----:B------:R-:W-:Y:S06]  /*0200*/  BAR.SYNC.DEFER_BLOCKING 0x0 ;  /* 0x0000000000007b1d */ /* 0x000fec0000010000 */
[----:B------:R-:W0:Y:S02]  /*0210*/  LDS R6, [R9] ;  /* 0x0000000009067984 */ /* 0x000e240000000800 */
[----:B0-----:R-:W0:Y:S02]  /*0220*/  F2I.TRUNC.NTZ R6, R6 ;  /* 0x0000000600067305 */ /* 0x001e24000020f100 */
[----:B0-----:R-:W0:Y:S02]  /*0230*/  SHFL.DOWN PT, R3, R6, 0x10, 0x1f ;  /* 0x0a001f0006037f89 */ /* 0x001e2400000e0000 */
[----:B0-----:R-:W-:-:S05]  /*0240*/  IMAD.IADD R3, R6, 0x1, R3 ;  /* 0x0000000106037824 */ /* 0x001fca00078e0203 */
[----:B------:R-:W0:Y:S02]  /*0250*/  SHFL.DOWN PT, R2, R3, 0x8, 0x1f ;  /* 0x09001f0003027f89 */ /* 0x000e2400000e0000 */
[----:B0-----:R-:W-:-:S05]  /*0260*/  IMAD.IADD R2, R3, 0x1, R2 ;  /* 0x0000000103027824 */ /* 0x001fca00078e0202 */
[----:B------:R-:W0:Y:S02]  /*0270*/  SHFL.DOWN PT, R5, R2, 0x4, 0x1f ;  /* 0x08801f0002057f89 */ /* 0x000e2400000e0000 */
[----:B0-----:R-:W-:-:S05]  /*0280*/  IMAD.IADD R5, R2, 0x1, R5 ;  /* 0x0000000102057824 */ /* 0x001fca00078e0205 */
[----:B------:R-:W0:Y:S02]  /*0290*/  SHFL.DOWN PT, R4, R5, 0x2, 0x1f ;  /* 0x08401f0005047f89 */ /* 0x000e2400000e0000 */
[----:B0-----:R-:W-:-:S05]  /*02a0*/  IMAD.IADD R4, R5, 0x1, R4 ;  /* 0x0000000105047824 */ /* 0x001fca00078e0204 */
[----:B------:R0:W1:Y:S01]  /*02b0*/  SHFL.DOWN PT, R7, R4, 0x1, 0x1f ;  /* 0x08201f0004077f89 */ /* 0x00006200000e0000 */
[----:B------:R-:W-:Y:S05]  /*02c0*/  @P0 EXIT ;  /* 0x000000000000094d */ /* 0x000fea0003800000 */
[----:B------:R-:W2:Y:S01]  /*02d0*/  LDC.64 R2, c[0x0][0x388] ;  /* 0x0000e200ff027b82 */ /* 0x000ea20000000a00 */
[----:B-1----:R-:W-:-:S05]  /*02e0*/  IMAD.IADD R7, R4, 0x1, R7 ;  /* 0x0000000104077824 */ /* 0x002fca00078e0207 */
[----:B------:R-:W-:-:S05]  /*02f0*/  I2FP.F32.S32 R7, R7 ;  /* 0x0000000700077245 */ /* 0x000fca0000201400 */
[----:B--2---:R-:W-:Y:S01]  /*0300*/  REDG.E.ADD.F32.FTZ.RN.STRONG.GPU desc[UR6][R2.64], R7 ;  /* 0x00000007020079a6 */ /* 0x004fe2000c12f306 */
[----:B------:R-:W-:Y:S05]  /*0310*/  EXIT ;  /* 0x000000000000794d */ /* 0x000fea0003800000 */
.L_x_2:
        /* <DEDUP_REMOVED lines=14> */
.L_x_4:


//--------------------- .nv.shared._Z10InitKernelPfm --------------------------
	.section	.nv.shared._Z10InitKernelPfm,"aw",@nobits
	.sectionflags	@""
	.align	16
	.zero		1024


//--------------------- .nv.shared.reserved.0     --------------------------
	.section	.nv.shared.reserved.0,"aw",@nobits
	.weak		__nv_reservedSMEM_offset_0_alias
	.size		__nv_reservedSMEM_offset_0_alias, 0, 64
	.other		__nv_reservedSMEM_offset_0_alias,@"STO_CUDA_RESERVED_SHARED STV_DEFAULT"
__nv_reservedSMEM_offset_0_alias:
	.zero		0
	.zero		64


//--------------------- .nv.shared._Z25deviceReduceKernelShufflePfS_m --------------------------
	.section	.nv.shared._Z25deviceReduceKernelShufflePfS_m,"aw",@nobits
	.sectionflags	@""
	.align	16
	.zero		1024


//--------------------- .nv.constant0._Z10InitKernelPfm --------------------------
	.section	.nv.constant0._Z10InitKernelPfm,"a",@progbits
	.sectionflags	@""
	.align	4
.nv.constant0._Z10InitKernelPfm:
	.zero		912


//--------------------- .nv.constant0._Z25deviceReduceKernelShufflePfS_m --------------------------
	.section	.nv.constant0._Z25deviceReduceKernelShufflePfS_m,"a",@progbits
	.sectionflags	@""
	.align	4
.nv.constant0._Z25deviceReduceKernelShufflePfS_m:
	.zero		920


//--------------------- SYMBOLS --------------------------

	.type		.nv.reservedSmem.offset0,@object
	.size		.nv.reservedSmem.offset0,0x4
	.type		.nv.reservedSmem.cap,@object
	.size		.nv.reservedSmem.cap,0x4
